	.headerflags	@"EF_CUDA_TEXMODE_UNIFIED EF_CUDA_64BIT_ADDRESS EF_CUDA_ACCELERATORS EF_CUDA_SM90 EF_CUDA_VIRTUAL_SM(EF_CUDA_SM90)"
	.elftype	@"ET_EXEC"


//--------------------- .nv.info                  --------------------------
	.section	.nv.info,"",@"SHT_CUDA_INFO"
	.align	4


	//----- nvinfo : EIATTR_REGCOUNT
	.align		4
        /*0000*/ 	.byte	0x04, 0x2f
        /*0002*/ 	.short	(.L_1 - .L_0)
	.align		4
.L_0:
        /*0004*/ 	.word	index@(triton_poi_fused_convolution_23)
        /*0008*/ 	.word	0x0000000c


	//----- nvinfo : EIATTR_MIN_STACK_SIZE
	.align		4
.L_1:
        /*000c*/ 	.byte	0x04, 0x12
        /*000e*/ 	.short	(.L_3 - .L_2)
	.align		4
.L_2:
        /*0010*/ 	.word	index@(triton_poi_fused_convolution_23)
        /*0014*/ 	.word	0x00000000


	//----- nvinfo : EIATTR_FRAME_SIZE
	.align		4
.L_3:
        /*0018*/ 	.byte	0x04, 0x11
        /*001a*/ 	.short	(.L_5 - .L_4)
	.align		4
.L_4:
        /*001c*/ 	.word	index@(triton_poi_fused_convolution_23)
        /*0020*/ 	.word	0x00000000


	//----- nvinfo : EIATTR_MIN_STACK_SIZE
	.align		4
.L_5:
        /*0024*/ 	.byte	0x04, 0x12
        /*0026*/ 	.short	(.L_7 - .L_6)
	.align		4
.L_6:
        /*0028*/ 	.word	index@(triton_poi_fused_convolution_23)
        /*002c*/ 	.word	0x00000000
.L_7:


//--------------------- .nv.info.triton_poi_fused_convolution_23 --------------------------
	.section	.nv.info.triton_poi_fused_convolution_23,"",@"SHT_CUDA_INFO"
	.sectionflags	@""
	.align	4


	//----- nvinfo : EIATTR_CUDA_API_VERSION
	.align		4
        /*0000*/ 	.byte	0x04, 0x37
        /*0002*/ 	.short	(.L_9 - .L_8)
.L_8:
        /*0004*/ 	.word	0x0000007c


	//----- nvinfo : EIATTR_KPARAM_INFO
	.align		4
.L_9:
        /*0008*/ 	.byte	0x04, 0x17
        /*000a*/ 	.short	(.L_11 - .L_10)
.L_10:
        /*000c*/ 	.word	0x00000000
        /*0010*/ 	.short	0x0002
        /*0012*/ 	.short	0x0010
        /*0014*/ 	.byte	0x00, 0xf0, 0x11, 0x00


	//----- nvinfo : EIATTR_KPARAM_INFO
	.align		4
.L_11:
        /*0018*/ 	.byte	0x04, 0x17
        /*001a*/ 	.short	(.L_13 - .L_12)
.L_12:
        /*001c*/ 	.word	0x00000000
        /*0020*/ 	.short	0x0001
        /*0022*/ 	.short	0x0008
        /*0024*/ 	.byte	0x00, 0xf4, 0x21, 0x00


	//----- nvinfo : EIATTR_KPARAM_INFO
	.align		4
.L_13:
        /*0028*/ 	.byte	0x04, 0x17
        /*002a*/ 	.short	(.L_15 - .L_14)
.L_14:
        /*002c*/ 	.word	0x00000000
        /*0030*/ 	.short	0x0000
        /*0032*/ 	.short	0x0000
        /*0034*/ 	.byte	0x00, 0xf4, 0x21, 0x00


	//----- nvinfo : EIATTR_SPARSE_MMA_MASK
	.align		4
.L_15:
        /*0038*/ 	.byte	0x03, 0x50
        /*003a*/ 	.short	0x0000


	//----- nvinfo : EIATTR_MAXREG_COUNT
	.align		4
        /*003c*/ 	.byte	0x03, 0x1b
        /*003e*/ 	.short	0x00ff


	//----- nvinfo : EIATTR_EXIT_INSTR_OFFSETS
	.align		4
        /*0040*/ 	.byte	0x04, 0x1c
        /*0042*/ 	.short	(.L_17 - .L_16)


	//   ....[0]....
.L_16:
        /*0044*/ 	.word	0x00000170


	//----- nvinfo : EIATTR_REQNTID
	.align		4
.L_17:
        /*0048*/ 	.byte	0x04, 0x10
        /*004a*/ 	.short	(.L_19 - .L_18)
.L_18:
        /*004c*/ 	.word	0x00000100
        /*0050*/ 	.word	0x00000001
        /*0054*/ 	.word	0x00000001


	//----- nvinfo : EIATTR_CBANK_PARAM_SIZE
	.align		4
.L_19:
        /*0058*/ 	.byte	0x03, 0x19
        /*005a*/ 	.short	0x0014


	//----- nvinfo : EIATTR_PARAM_CBANK
	.align		4
        /*005c*/ 	.byte	0x04, 0x0a
        /*005e*/ 	.short	(.L_21 - .L_20)
	.align		4
.L_20:
        /*0060*/ 	.word	index@(.nv.constant0.triton_poi_fused_convolution_23)
        /*0064*/ 	.short	0x0210
        /*0066*/ 	.short	0x0014


	//----- nvinfo : EIATTR_SW_WAR
	.align		4
.L_21:
        /*0068*/ 	.byte	0x04, 0x36
        /*006a*/ 	.short	(.L_23 - .L_22)
.L_22:
        /*006c*/ 	.word	0x00000008
.L_23:


//--------------------- .nv.callgraph             --------------------------
	.section	.nv.callgraph,"",@"SHT_CUDA_CALLGRAPH"
	.align	4
	.sectionentsize	8
	.align		4
        /*0000*/ 	.word	0x00000000
	.align		4
        /*0004*/ 	.word	0xffffffff
	.align		4
        /*0008*/ 	.word	0x00000000
	.align		4
        /*000c*/ 	.word	0xfffffffe
	.align		4
        /*0010*/ 	.word	0x00000000
	.align		4
        /*0014*/ 	.word	0xfffffffd
	.align		4
        /*0018*/ 	.word	0x00000000
	.align		4
        /*001c*/ 	.word	0xfffffffc


//--------------------- .text.triton_poi_fused_convolution_23 --------------------------
	.section	.text.triton_poi_fused_convolution_23,"ax",@progbits
	.align	128
        .global         triton_poi_fused_convolution_23
        .type           triton_poi_fused_convolution_23,@function
        .size           triton_poi_fused_convolution_23,(.L_x_1 - triton_poi_fused_convolution_23)
        .other          triton_poi_fused_convolution_23,@"STO_CUDA_ENTRY STV_DEFAULT"
triton_poi_fused_convolution_23:
.text.triton_poi_fused_convolution_23:
[----:B------:R-:W-:Y:S01]  /*0000*/  LDC R1, c[0x0][0x28] ;  /* 0x00000a00ff017b82 */ /* 0x000fe20000000800 */
[----:B------:R-:W1:Y:S07]  /*0010*/  S2R R0, SR_TID.X ;  /* 0x0000000000007919 */ /* 0x000e6e0000002100 */
[----:B------:R-:W2:Y:S01]  /*0020*/  LDC.64 R4, c[0x0][0x218] ;  /* 0x00008600ff047b82 */ /* 0x000ea20000000a00 */
[----:B------:R-:W-:Y:S01]  /*0030*/  ULDC.64 UR4, c[0x0][0x208] ;  /* 0x0000820000047ab9 */ /* 0x000fe20000000a00 */
[----:B------:R-:W3:Y:S06]  /*0040*/  S2R R7, SR_CTAID.X ;  /* 0x0000000000077919 */ /* 0x000eec0000002500 */
[----:B------:R-:W4:Y:S01]  /*0050*/  LDC.64 R2, c[0x0][0x210] ;  /* 0x00008400ff027b82 */ /* 0x000f220000000a00 */
[----:B-1----:R-:W-:Y:S01]  /*0060*/  IMAD.SHL.U32 R0, R0, 0x2, RZ ;  /* 0x0000000200007824 */ /* 0x002fe200078e00ff */
[----:B---3--:R-:W-:-:S04]  /*0070*/  SHF.R.S32.HI R6, RZ, 0x16, R7 ;  /* 0x00000016ff067819 */ /* 0x008fc80000011407 */
[----:B------:R-:W-:Y:S02]  /*0080*/  LOP3.LUT R0, R0, 0x1fe, RZ, 0xc0, !PT ;  /* 0x000001fe00007812 */ /* 0x000fe400078ec0ff */
[----:B------:R-:W-:-:S03]  /*0090*/  SGXT R6, R6, 0x1 ;  /* 0x000000010606781a */ /* 0x000fc60000000200 */
[----:B------:R-:W-:-:S04]  /*00a0*/  IMAD R7, R7, 0x200, R0 ;  /* 0x0000020007077824 */ /* 0x000fc800078e0200 */
[----:B----4-:R-:W-:Y:S01]  /*00b0*/  IMAD.WIDE R2, R7, 0x4, R2 ;  /* 0x0000000407027825 */ /* 0x010fe200078e0202 */
[----:B------:R-:W-:-:S04]  /*00c0*/  LEA.HI R6, R6, R7, RZ, 0xc ;  /* 0x0000000706067211 */ /* 0x000fc800078f60ff */
[----:B------:R-:W-:-:S04]  /*00d0*/  SHF.R.S32.HI R6, RZ, 0xc, R6 ;  /* 0x0000000cff067819 */ /* 0x000fc80000011406 */
[----:B------:R-:W-:-:S04]  /*00e0*/  LEA.HI R0, R6, R6, RZ, 0x8 ;  /* 0x0000000606007211 */ /* 0x000fc800078f40ff */
[----:B------:R-:W-:-:S05]  /*00f0*/  LOP3.LUT R9, R0, 0xffffff00, RZ, 0xc0, !PT ;  /* 0xffffff0000097812 */ /* 0x000fca00078ec0ff */
[----:B------:R-:W-:Y:S02]  /*0100*/  IMAD.IADD R9, R6, 0x1, -R9 ;  /* 0x0000000106097824 */ /* 0x000fe400078e0a09 */
[----:B------:R-:W3:Y:S02]  /*0110*/  LDG.E.64 R6, desc[UR4][R2.64] ;  /* 0x0000000402067981 */ /* 0x000ee4000c1e1b00 */
[----:B--2---:R-:W-:-:S06]  /*0120*/  IMAD.WIDE R4, R9, 0x4, R4 ;  /* 0x0000000409047825 */ /* 0x004fcc00078e0204 */
[----:B------:R-:W3:Y:S02]  /*0130*/  LDG.E.EL R4, desc[UR4][R4.64] ;  /* 0x0000000404047981 */ /* 0x000ee4000c2e1900 */
[--C-:B---3--:R-:W-:Y:S01]  /*0140*/  FADD R6, R6, R4.reuse ;  /* 0x0000000406067221 */ /* 0x108fe20000000000 */
[----:B------:R-:W-:-:S05]  /*0150*/  FADD R7, R7, R4 ;  /* 0x0000000407077221 */ /* 0x000fca0000000000 */
[----:B------:R-:W-:Y:S01]  /*0160*/  STG.E.64 desc[UR4][R2.64], R6 ;  /* 0x0000000602007986 */ /* 0x000fe2000c101b04 */
[----:B------:R-:W-:Y:S05]  /*0170*/  EXIT ;  /* 0x000000000000794d */ /* 0x000fea0003800000 */
.L_x_0:
[----:B------:R-:W-:-:S00]  /*0180*/  BRA `(.L_x_0) ;  /* 0xfffffffc00fc7947 */ /* 0x000fc0000383ffff */
[----:B------:R-:W-:-:S00]  /*0190*/  NOP ;  /* 0x0000000000007918 */ /* 0x000fc00000000000 */
        /* <DEDUP_REMOVED lines=14> */
.L_x_1:


//--------------------- .nv.constant0.triton_poi_fused_convolution_23 --------------------------
	.section	.nv.constant0.triton_poi_fused_convolution_23,"a",@progbits
	.sectionflags	@""
	.align	4
.nv.constant0.triton_poi_fused_convolution_23:
	.zero		548
